//
// Generated by NVIDIA NVVM Compiler
//
// Compiler Build ID: CL-36424714
// Cuda compilation tools, release 13.0, V13.0.88
// Based on NVVM 20.0.0
//

.version 9.0
.target sm_100
.address_size 64

	// .globl	_Z16constant_encryptPc
.extern .func  (.param .b32 func_retval0) vprintf
(
	.param .b64 vprintf_param_0,
	.param .b64 vprintf_param_1
)
;
.const .align 1 .b8 const_in_text[1024];
.global .align 1 .b8 $str[48] = {69, 110, 111, 117, 110, 116, 101, 114, 101, 100, 32, 99, 104, 97, 114, 97, 99, 116, 101, 114, 32, 111, 117, 116, 115, 105, 100, 101, 32, 111, 102, 32, 112, 114, 105, 110, 116, 97, 98, 108, 101, 32, 114, 97, 110, 103, 101};

.visible .entry _Z16constant_encryptPc(
	.param .u64 .ptr .align 1 _Z16constant_encryptPc_param_0
)
{
	.reg .pred 	%p<3>;
	.reg .b16 	%rs<12>;
	.reg .b32 	%r<7>;
	.reg .b64 	%rd<10>;

	ld.param.u64 	%rd1, [_Z16constant_encryptPc_param_0];
	mov.u32 	%r2, %ctaid.x;
	mov.u32 	%r3, %ntid.x;
	mov.u32 	%r4, %tid.x;
	mad.lo.s32 	%r1, %r2, %r3, %r4;
	cvt.s64.s32 	%rd2, %r1;
	mov.u64 	%rd3, const_in_text;
	add.s64 	%rd4, %rd3, %rd2;
	ld.const.s8 	%rs1, [%rd4];
	setp.gt.s16 	%p1, %rs1, 31;
	@%p1 bra 	$L__BB0_2;
	mov.u64 	%rd5, $str;
	cvta.global.u64 	%rd6, %rd5;
	{ // callseq 0, 0
	.param .b64 param0;
	st.param.b64 	[param0], %rd6;
	.param .b64 param1;
	st.param.b64 	[param1], 0;
	.param .b32 retval0;
	call.uni (retval0), 
	vprintf, 
	(
	param0, 
	param1
	);
	ld.param.b32 	%r5, [retval0];
	} // callseq 0
$L__BB0_2:
	cvta.to.global.u64 	%rd8, %rd1;
	add.s16 	%rs2, %rs1, -27;
	mul.hi.s16 	%rs3, %rs2, 10923;
	shr.u16 	%rs4, %rs3, 15;
	shr.u16 	%rs5, %rs3, 4;
	add.s16 	%rs6, %rs5, %rs4;
	mul.lo.s16 	%rs7, %rs6, 96;
	sub.s16 	%rs8, %rs2, %rs7;
	setp.lt.s16 	%p2, %rs8, 0;
	add.s16 	%rs9, %rs8, 96;
	selp.b16 	%rs10, %rs9, %rs8, %p2;
	add.s16 	%rs11, %rs10, 32;
	add.s64 	%rd9, %rd8, %rd2;
	st.global.u8 	[%rd9], %rs11;
	ret;

}
	// .globl	_Z14shared_encryptPcS_
.visible .entry _Z14shared_encryptPcS_(
	.param .u64 .ptr .align 1 _Z14shared_encryptPcS__param_0,
	.param .u64 .ptr .align 1 _Z14shared_encryptPcS__param_1
)
{
	.reg .pred 	%p<3>;
	.reg .b16 	%rs<12>;
	.reg .b32 	%r<7>;
	.reg .b64 	%rd<11>;

	ld.param.u64 	%rd2, [_Z14shared_encryptPcS__param_0];
	ld.param.u64 	%rd1, [_Z14shared_encryptPcS__param_1];
	cvta.to.global.u64 	%rd3, %rd2;
	mov.u32 	%r2, %ctaid.x;
	mov.u32 	%r3, %ntid.x;
	mov.u32 	%r4, %tid.x;
	mad.lo.s32 	%r1, %r2, %r3, %r4;
	cvt.s64.s32 	%rd4, %r1;
	add.s64 	%rd5, %rd3, %rd4;
	ld.global.s8 	%rs1, [%rd5];
	setp.gt.s16 	%p1, %rs1, 31;
	@%p1 bra 	$L__BB1_2;
	mov.u64 	%rd6, $str;
	cvta.global.u64 	%rd7, %rd6;
	{ // callseq 1, 0
	.param .b64 param0;
	st.param.b64 	[param0], %rd7;
	.param .b64 param1;
	st.param.b64 	[param1], 0;
	.param .b32 retval0;
	call.uni (retval0), 
	vprintf, 
	(
	param0, 
	param1
	);
	ld.param.b32 	%r5, [retval0];
	} // callseq 1
$L__BB1_2:
	cvta.to.global.u64 	%rd9, %rd1;
	add.s16 	%rs2, %rs1, -27;
	mul.hi.s16 	%rs3, %rs2, 10923;
	shr.u16 	%rs4, %rs3, 15;
	shr.u16 	%rs5, %rs3, 4;
	add.s16 	%rs6, %rs5, %rs4;
	mul.lo.s16 	%rs7, %rs6, 96;
	sub.s16 	%rs8, %rs2, %rs7;
	setp.lt.s16 	%p2, %rs8, 0;
	add.s16 	%rs9, %rs8, 96;
	selp.b16 	%rs10, %rs9, %rs8, %p2;
	add.s16 	%rs11, %rs10, 32;
	add.s64 	%rd10, %rd9, %rd4;
	st.global.u8 	[%rd10], %rs11;
	ret;

}


// ===== COMPILED SASS (sm_100) =====

	.target	sm_100

	.elftype	@"ET_EXEC"


//--------------------- .note.nv.tkinfo           --------------------------
	.section	.note.nv.tkinfo,"",@"SHT_NOTE"
	.sectionflags	@"SHF_NOTE_NV_TKINFO"
	.tkinfo
        /*0018*/ 	.word	0x00000002
        /*0030*/ 	.string	""
        /*0030*/ 	.string	"ptxas"
        /*0030*/ 	.string	"Cuda compilation tools, release 13.0, V13.0.88"
        /*0030*/ 	.string	"Build cuda_13.0.r13.0/compiler.36424714_0"
        /*0030*/ 	.string	"-arch sm_100 -m 64 "



//--------------------- .note.nv.cuinfo           --------------------------
	.section	.note.nv.cuinfo,"",@"SHT_NOTE"
	.sectionflags	@"SHF_NOTE_NV_CUINFO"
        /*0018*/ 	.short	0x0002
        /*001a*/ 	.short	0x0064
        /*001c*/ 	.short	0x0082
	.zero		2


//--------------------- .nv.info                  --------------------------
	.section	.nv.info,"",@"SHT_CUDA_INFO"
	.align	4


	//----- nvinfo : EIATTR_REGCOUNT
	.align		4
        /*0000*/ 	.byte	0x04, 0x2f
        /*0002*/ 	.short	(.L_3 - .L_2)
	.align		4
.L_2:
        /*0004*/ 	.word	index@(_Z16constant_encryptPc)
        /*0008*/ 	.word	0x00000018


	//----- nvinfo : EIATTR_FRAME_SIZE
	.align		4
.L_3:
        /*000c*/ 	.byte	0x04, 0x11
        /*000e*/ 	.short	(.L_5 - .L_4)
	.align		4
.L_4:
        /*0010*/ 	.word	index@(_Z16constant_encryptPc)
        /*0014*/ 	.word	0x00000000


	//----- nvinfo : EIATTR_REGCOUNT
	.align		4
.L_5:
        /*0018*/ 	.byte	0x04, 0x2f
        /*001a*/ 	.short	(.L_7 - .L_6)
	.align		4
.L_6:
        /*001c*/ 	.word	index@(_Z14shared_encryptPcS_)
        /*0020*/ 	.word	0x00000018


	//----- nvinfo : EIATTR_FRAME_SIZE
	.align		4
.L_7:
        /*0024*/ 	.byte	0x04, 0x11
        /*0026*/ 	.short	(.L_9 - .L_8)
	.align		4
.L_8:
        /*0028*/ 	.word	index@(_Z14shared_encryptPcS_)
        /*002c*/ 	.word	0x00000000


	//----- nvinfo : EIATTR_MIN_STACK_SIZE
	.align		4
.L_9:
        /*0030*/ 	.byte	0x04, 0x12
        /*0032*/ 	.short	(.L_11 - .L_10)
	.align		4
.L_10:
        /*0034*/ 	.word	index@(_Z14shared_encryptPcS_)
        /*0038*/ 	.word	0x00000000


	//----- nvinfo : EIATTR_MIN_STACK_SIZE
	.align		4
.L_11:
        /*003c*/ 	.byte	0x04, 0x12
        /*003e*/ 	.short	(.L_13 - .L_12)
	.align		4
.L_12:
        /*0040*/ 	.word	index@(_Z16constant_encryptPc)
        /*0044*/ 	.word	0x00000000
.L_13:


//--------------------- .nv.compat                --------------------------
	.section	.nv.compat,"",@"SHT_CUDA_COMPAT_INFO"
	.align	4
        /*0000*/ 	.byte	0x02, 0x09, 0x00, 0x00, 0x02, 0x02, 0x01, 0x00, 0x02, 0x05, 0x05, 0x00, 0x03, 0x07, 0x01, 0x01
        /*0010*/ 	.byte	0x02, 0x03, 0x00, 0x00, 0x02, 0x06, 0x01, 0x00, 0x04, 0x0b, 0x08, 0x00, 0x09, 0x00, 0x00, 0x00
        /*0020*/ 	.byte	0x00, 0x00, 0x00, 0x00


//--------------------- .nv.info._Z14shared_encryptPcS_ --------------------------
	.section	.nv.info._Z14shared_encryptPcS_,"",@"SHT_CUDA_INFO"
	.sectionflags	@""
	.align	4


	//----- nvinfo : EIATTR_CUDA_API_VERSION
	.align		4
        /*0000*/ 	.byte	0x04, 0x37
        /*0002*/ 	.short	(.L_15 - .L_14)
.L_14:
        /*0004*/ 	.word	0x00000082


	//----- nvinfo : EIATTR_KPARAM_INFO
	.align		4
.L_15:
        /*0008*/ 	.byte	0x04, 0x17
        /*000a*/ 	.short	(.L_17 - .L_16)
.L_16:
        /*000c*/ 	.word	0x00000000
        /*0010*/ 	.short	0x0001
        /*0012*/ 	.short	0x0008
        /*0014*/ 	.byte	0x00, 0xf5, 0x21, 0x00


	//----- nvinfo : EIATTR_KPARAM_INFO
	.align		4
.L_17:
        /*0018*/ 	.byte	0x04, 0x17
        /*001a*/ 	.short	(.L_19 - .L_18)
.L_18:
        /*001c*/ 	.word	0x00000000
        /*0020*/ 	.short	0x0000
        /*0022*/ 	.short	0x0000
        /*0024*/ 	.byte	0x00, 0xf5, 0x21, 0x00


	//----- nvinfo : EIATTR_SPARSE_MMA_MASK
	.align		4
.L_19:
        /*0028*/ 	.byte	0x03, 0x50
        /*002a*/ 	.short	0x0000


	//----- nvinfo : EIATTR_MAXREG_COUNT
	.align		4
        /*002c*/ 	.byte	0x03, 0x1b
        /*002e*/ 	.short	0x00ff


	//----- nvinfo : EIATTR_EXTERNS
	.align		4
        /*0030*/ 	.byte	0x04, 0x0f
        /*0032*/ 	.short	(.L_21 - .L_20)


	//   ....[0]....
	.align		4
.L_20:
        /*0034*/ 	.word	index@(vprintf)


	//----- nvinfo : EIATTR_MERCURY_ISA_VERSION
	.align		4
.L_21:
        /*0038*/ 	.byte	0x03, 0x5f
        /*003a*/ 	.short	0x0101


	//----- nvinfo : EIATTR_VRC_CTA_INIT_COUNT
	.align		4
        /*003c*/ 	.byte	0x02, 0x4a
	.zero		1
	.zero		1


	//----- nvinfo : EIATTR_SYSCALL_OFFSETS
	.align		4
        /*0040*/ 	.byte	0x04, 0x46
        /*0042*/ 	.short	(.L_23 - .L_22)


	//   ....[0]....
.L_22:
        /*0044*/ 	.word	0x00000150


	//----- nvinfo : EIATTR_EXIT_INSTR_OFFSETS
	.align		4
.L_23:
        /*0048*/ 	.byte	0x04, 0x1c
        /*004a*/ 	.short	(.L_25 - .L_24)


	//   ....[0]....
.L_24:
        /*004c*/ 	.word	0x000002b0


	//----- nvinfo : EIATTR_CRS_STACK_SIZE
	.align		4
.L_25:
        /*0050*/ 	.byte	0x04, 0x1e
        /*0052*/ 	.short	(.L_27 - .L_26)
.L_26:
        /*0054*/ 	.word	0x00000000


	//----- nvinfo : EIATTR_CBANK_PARAM_SIZE
	.align		4
.L_27:
        /*0058*/ 	.byte	0x03, 0x19
        /*005a*/ 	.short	0x0010


	//----- nvinfo : EIATTR_PARAM_CBANK
	.align		4
        /*005c*/ 	.byte	0x04, 0x0a
        /*005e*/ 	.short	(.L_29 - .L_28)
	.align		4
.L_28:
        /*0060*/ 	.word	index@(.nv.constant0._Z14shared_encryptPcS_)
        /*0064*/ 	.short	0x0380
        /*0066*/ 	.short	0x0010


	//----- nvinfo : EIATTR_SW_WAR
	.align		4
.L_29:
        /*0068*/ 	.byte	0x04, 0x36
        /*006a*/ 	.short	(.L_31 - .L_30)
.L_30:
        /*006c*/ 	.word	0x00000008
.L_31:


//--------------------- .nv.info._Z16constant_encryptPc --------------------------
	.section	.nv.info._Z16constant_encryptPc,"",@"SHT_CUDA_INFO"
	.sectionflags	@""
	.align	4


	//----- nvinfo : EIATTR_CUDA_API_VERSION
	.align		4
        /*0000*/ 	.byte	0x04, 0x37
        /*0002*/ 	.short	(.L_33 - .L_32)
.L_32:
        /*0004*/ 	.word	0x00000082


	//----- nvinfo : EIATTR_KPARAM_INFO
	.align		4
.L_33:
        /*0008*/ 	.byte	0x04, 0x17
        /*000a*/ 	.short	(.L_35 - .L_34)
.L_34:
        /*000c*/ 	.word	0x00000000
        /*0010*/ 	.short	0x0000
        /*0012*/ 	.short	0x0000
        /*0014*/ 	.byte	0x00, 0xf5, 0x21, 0x00


	//----- nvinfo : EIATTR_SPARSE_MMA_MASK
	.align		4
.L_35:
        /*0018*/ 	.byte	0x03, 0x50
        /*001a*/ 	.short	0x0000


	//----- nvinfo : EIATTR_MAXREG_COUNT
	.align		4
        /*001c*/ 	.byte	0x03, 0x1b
        /*001e*/ 	.short	0x00ff


	//----- nvinfo : EIATTR_EXTERNS
	.align		4
        /*0020*/ 	.byte	0x04, 0x0f
        /*0022*/ 	.short	(.L_37 - .L_36)


	//   ....[0]....
	.align		4
.L_36:
        /*0024*/ 	.word	index@(vprintf)


	//----- nvinfo : EIATTR_MERCURY_ISA_VERSION
	.align		4
.L_37:
        /*0028*/ 	.byte	0x03, 0x5f
        /*002a*/ 	.short	0x0101


	//----- nvinfo : EIATTR_VRC_CTA_INIT_COUNT
	.align		4
        /*002c*/ 	.byte	0x02, 0x4a
	.zero		1
	.zero		1


	//----- nvinfo : EIATTR_SYSCALL_OFFSETS
	.align		4
        /*0030*/ 	.byte	0x04, 0x46
        /*0032*/ 	.short	(.L_39 - .L_38)


	//   ....[0]....
.L_38:
        /*0034*/ 	.word	0x00000110


	//----- nvinfo : EIATTR_EXIT_INSTR_OFFSETS
	.align		4
.L_39:
        /*0038*/ 	.byte	0x04, 0x1c
        /*003a*/ 	.short	(.L_41 - .L_40)


	//   ....[0]....
.L_40:
        /*003c*/ 	.word	0x00000270


	//----- nvinfo : EIATTR_CRS_STACK_SIZE
	.align		4
.L_41:
        /*0040*/ 	.byte	0x04, 0x1e
        /*0042*/ 	.short	(.L_43 - .L_42)
.L_42:
        /*0044*/ 	.word	0x00000000


	//----- nvinfo : EIATTR_CBANK_PARAM_SIZE
	.align		4
.L_43:
        /*0048*/ 	.byte	0x03, 0x19
        /*004a*/ 	.short	0x0008


	//----- nvinfo : EIATTR_PARAM_CBANK
	.align		4
        /*004c*/ 	.byte	0x04, 0x0a
        /*004e*/ 	.short	(.L_45 - .L_44)
	.align		4
.L_44:
        /*0050*/ 	.word	index@(.nv.constant0._Z16constant_encryptPc)
        /*0054*/ 	.short	0x0380
        /*0056*/ 	.short	0x0008


	//----- nvinfo : EIATTR_SW_WAR
	.align		4
.L_45:
        /*0058*/ 	.byte	0x04, 0x36
        /*005a*/ 	.short	(.L_47 - .L_46)
.L_46:
        /*005c*/ 	.word	0x00000008
.L_47:


//--------------------- .nv.callgraph             --------------------------
	.section	.nv.callgraph,"",@"SHT_CUDA_CALLGRAPH"
	.align	4
	.sectionentsize	8
	.align		4
        /*0000*/ 	.word	0x00000000
	.align		4
        /*0004*/ 	.word	0xffffffff
	.align		4
        /*0008*/ 	.word	index@(_Z14shared_encryptPcS_)
	.align		4
        /*000c*/ 	.word	index@(vprintf)
	.align		4
        /*0010*/ 	.word	index@(_Z16constant_encryptPc)
	.align		4
        /*0014*/ 	.word	index@(vprintf)
	.align		4
        /*0018*/ 	.word	0x00000000
	.align		4
        /*001c*/ 	.word	0xfffffffe
	.align		4
        /*0020*/ 	.word	0x00000000
	.align		4
        /*0024*/ 	.word	0xfffffffd
	.align		4
        /*0028*/ 	.word	0x00000000
	.align		4
        /*002c*/ 	.word	0xfffffffc


//--------------------- .nv.constant4             --------------------------
	.section	.nv.constant4,"a",@progbits
	.align	8
	.align		8
.nv.constant4:
        /*0000*/ 	.dword	vprintf
	.align		8
        /*0008*/ 	.dword	$str


//--------------------- .nv.constant3             --------------------------
	.section	.nv.constant3,"a",@progbits
.nv.constant3:
	.type		const_in_text,@object
	.size		const_in_text,(.L_0 - const_in_text)
const_in_text:
	.zero		1024
.L_0:


//--------------------- .text._Z14shared_encryptPcS_ --------------------------
	.section	.text._Z14shared_encryptPcS_,"ax",@progbits
	.align	128
        .global         _Z14shared_encryptPcS_
        .type           _Z14shared_encryptPcS_,@function
        .size           _Z14shared_encryptPcS_,(.L_x_6 - _Z14shared_encryptPcS_)
        .other          _Z14shared_encryptPcS_,@"STO_CUDA_ENTRY STV_DEFAULT"
_Z14shared_encryptPcS_:
.text._Z14shared_encryptPcS_:
[----:B------:R-:W0:Y:S01]  /*0000*/  LDC R1, c[0x0][0x37c] ;  /* 0x0000df00ff017b82 */ /* 0x000e220000000800 */
[----:B------:R-:W1:Y:S07]  /*0010*/  S2R R3, SR_TID.X ;  /* 0x0000000000037919 */ /* 0x000e6e0000002100 */
[----:B------:R-:W1:Y:S01]  /*0020*/  S2UR UR4, SR_CTAID.X ;  /* 0x00000000000479c3 */ /* 0x000e620000002500 */
[----:B------:R-:W2:Y:S01]  /*0030*/  LDCU.64 UR6, c[0x0][0x380] ;  /* 0x00007000ff0677ac */ /* 0x000ea20008000a00 */
[----:B------:R-:W3:Y:S06]  /*0040*/  LDCU.64 UR36, c[0x0][0x358] ;  /* 0x00006b00ff2477ac */ /* 0x000eec0008000a00 */
[----:B------:R-:W1:Y:S02]  /*0050*/  LDC R16, c[0x0][0x360] ;  /* 0x0000d800ff107b82 */ /* 0x000e640000000800 */
[----:B-1----:R-:W-:-:S05]  /*0060*/  IMAD R16, R16, UR4, R3 ;  /* 0x0000000410107c24 */ /* 0x002fca000f8e0203 */
[----:B------:R-:W-:Y:S02]  /*0070*/  SHF.R.S32.HI R18, RZ, 0x1f, R16 ;  /* 0x0000001fff127819 */ /* 0x000fe40000011410 */
[----:B--2---:R-:W-:-:S04]  /*0080*/  IADD3 R2, P0, PT, R16, UR6, RZ ;  /* 0x0000000610027c10 */ /* 0x004fc8000ff1e0ff */
[----:B------:R-:W-:-:S05]  /*0090*/  IADD3.X R3, PT, PT, R18, UR7, RZ, P0, !PT ;  /* 0x0000000712037c10 */ /* 0x000fca00087fe4ff */
[----:B---3--:R-:W2:Y:S01]  /*00a0*/  LDG.E.S8 R17, desc[UR36][R2.64] ;  /* 0x0000002402117981 */ /* 0x008ea2000c1e1300 */
[----:B------:R-:W-:Y:S01]  /*00b0*/  BSSY.RECONVERGENT B6, `(.L_x_0) ;  /* 0x000000b000067945 */ /* 0x000fe20003800200 */
[----:B--2---:R-:W-:-:S13]  /*00c0*/  ISETP.GT.AND P0, PT, R17, 0x1f, PT ;  /* 0x0000001f1100780c */ /* 0x004fda0003f04270 */
[----:B0-----:R-:W-:Y:S05]  /*00d0*/  @P0 BRA `(.L_x_1) ;  /* 0x0000000000200947 */ /* 0x001fea0003800000 */
[----:B------:R-:W-:Y:S01]  /*00e0*/  MOV R0, 0x0 ;  /* 0x0000000000007802 */ /* 0x000fe20000000f00 */
[----:B------:R-:W0:Y:S01]  /*00f0*/  LDCU.64 UR4, c[0x4][0x8] ;  /* 0x01000100ff0477ac */ /* 0x000e220008000a00 */
[----:B------:R-:W-:Y:S02]  /*0100*/  CS2R R6, SRZ ;  /* 0x0000000000067805 */ /* 0x000fe4000001ff00 */
[----:B------:R1:W2:Y:S01]  /*0110*/  LDC.64 R2, c[0x4][R0] ;  /* 0x0100000000027b82 */ /* 0x0002a20000000a00 */
[----:B0-----:R-:W-:Y:S02]  /*0120*/  IMAD.U32 R4, RZ, RZ, UR4 ;  /* 0x00000004ff047e24 */ /* 0x001fe4000f8e00ff */
[----:B-1----:R-:W-:-:S07]  /*0130*/  IMAD.U32 R5, RZ, RZ, UR5 ;  /* 0x00000005ff057e24 */ /* 0x002fce000f8e00ff */
[----:B------:R-:W-:-:S07]  /*0140*/  LEPC R20, `(.L_x_1) ;  /* 0x000000001014794e */ /* 0x000fce0000000000 */
[----:B--2---:R-:W-:Y:S05]  /*0150*/  CALL.ABS.NOINC R2 ;  /* 0x0000000002007343 */ /* 0x004fea0003c00000 */
.L_x_1:
[----:B------:R-:W-:Y:S05]  /*0160*/  BSYNC.RECONVERGENT B6 ;  /* 0x0000000000067941 */ /* 0x000fea0003800200 */
.L_x_0:
[----:B------:R-:W-:Y:S01]  /*0170*/  VIADD R17, R17, 0xffffffe5 ;  /* 0xffffffe511117836 */ /* 0x000fe20000000000 */
[----:B------:R-:W0:Y:S04]  /*0180*/  LDCU.64 UR4, c[0x0][0x388] ;  /* 0x00007100ff0477ac */ /* 0x000e280008000a00 */
[----:B------:R-:W-:-:S05]  /*0190*/  PRMT R0, R17, 0x9910, RZ ;  /* 0x0000991011007816 */ /* 0x000fca00000000ff */
[----:B------:R-:W-:-:S05]  /*01a0*/  IMAD R0, R0, 0x2aab, RZ ;  /* 0x00002aab00007824 */ /* 0x000fca00078e02ff */
[----:B------:R-:W-:-:S04]  /*01b0*/  SHF.R.S32.HI R0, RZ, 0x10, R0 ;  /* 0x00000010ff007819 */ /* 0x000fc80000011400 */
[----:B------:R-:W-:Y:S02]  /*01c0*/  LOP3.LUT R3, R0, 0xffff, RZ, 0xc0, !PT ;  /* 0x0000ffff00037812 */ /* 0x000fe400078ec0ff */
[----:B0-----:R-:W-:Y:S02]  /*01d0*/  IADD3 R16, P1, PT, R16, UR4, RZ ;  /* 0x0000000410107c10 */ /* 0x001fe4000ff3e0ff */
[----:B------:R-:W-:-:S04]  /*01e0*/  SHF.R.U32.HI R0, RZ, 0xf, R3 ;  /* 0x0000000fff007819 */ /* 0x000fc80000011603 */
[----:B------:R-:W-:-:S04]  /*01f0*/  LEA.HI R0, R3, R0, RZ, 0x1c ;  /* 0x0000000003007211 */ /* 0x000fc800078fe0ff */
[----:B------:R-:W-:-:S05]  /*0200*/  PRMT R0, R0, 0x9910, RZ ;  /* 0x0000991000007816 */ /* 0x000fca00000000ff */
[----:B------:R-:W-:-:S04]  /*0210*/  IMAD R0, R0, 0x60, RZ ;  /* 0x0000006000007824 */ /* 0x000fc800078e02ff */
[----:B------:R-:W-:-:S05]  /*0220*/  IMAD.MOV R0, RZ, RZ, -R0 ;  /* 0x000000ffff007224 */ /* 0x000fca00078e0a00 */
[----:B------:R-:W-:-:S05]  /*0230*/  PRMT R0, R0, 0x7710, RZ ;  /* 0x0000771000007816 */ /* 0x000fca00000000ff */
[----:B------:R-:W-:Y:S01]  /*0240*/  IMAD.IADD R0, R17, 0x1, R0 ;  /* 0x0000000111007824 */ /* 0x000fe200078e0200 */
[----:B------:R-:W-:-:S04]  /*0250*/  IADD3.X R17, PT, PT, R18, UR5, RZ, P1, !PT ;  /* 0x0000000512117c10 */ /* 0x000fc80008ffe4ff */
[----:B------:R-:W-:-:S04]  /*0260*/  PRMT R2, R0, 0x9910, RZ ;  /* 0x0000991000027816 */ /* 0x000fc800000000ff */
[----:B------:R-:W-:-:S13]  /*0270*/  ISETP.GE.AND P0, PT, R2, RZ, PT ;  /* 0x000000ff0200720c */ /* 0x000fda0003f06270 */
[----:B------:R-:W-:-:S04]  /*0280*/  @!P0 VIADD R0, R0, 0x60 ;  /* 0x0000006000008836 */ /* 0x000fc80000000000 */
[----:B------:R-:W-:-:S05]  /*0290*/  VIADD R3, R0, 0x20 ;  /* 0x0000002000037836 */ /* 0x000fca0000000000 */
[----:B------:R-:W-:Y:S01]  /*02a0*/  STG.E.U8 desc[UR36][R16.64], R3 ;  /* 0x0000000310007986 */ /* 0x000fe2000c101124 */
[----:B------:R-:W-:Y:S05]  /*02b0*/  EXIT ;  /* 0x000000000000794d */ /* 0x000fea0003800000 */
.L_x_2:
[----:B------:R-:W-:-:S00]  /*02c0*/  BRA `(.L_x_2) ;  /* 0xfffffffc00fc7947 */ /* 0x000fc0000383ffff */
[----:B------:R-:W-:-:S00]  /*02d0*/  NOP ;  /* 0x0000000000007918 */ /* 0x000fc00000000000 */
        /* <DEDUP_REMOVED lines=10> */
.L_x_6:


//--------------------- .text._Z16constant_encryptPc --------------------------
	.section	.text._Z16constant_encryptPc,"ax",@progbits
	.align	128
        .global         _Z16constant_encryptPc
        .type           _Z16constant_encryptPc,@function
        .size           _Z16constant_encryptPc,(.L_x_7 - _Z16constant_encryptPc)
        .other          _Z16constant_encryptPc,@"STO_CUDA_ENTRY STV_DEFAULT"
_Z16constant_encryptPc:
.text._Z16constant_encryptPc:
[----:B------:R-:W0:Y:S01]  /*0000*/  LDC R1, c[0x0][0x37c] ;  /* 0x0000df00ff017b82 */ /* 0x000e220000000800 */
[----:B------:R-:W1:Y:S07]  /*0010*/  S2R R3, SR_TID.X ;  /* 0x0000000000037919 */ /* 0x000e6e0000002100 */
[----:B------:R-:W1:Y:S01]  /*0020*/  S2UR UR4, SR_CTAID.X ;  /* 0x00000000000479c3 */ /* 0x000e620000002500 */
[----:B------:R-:W2:Y:S01]  /*0030*/  LDCU.64 UR36, c[0x0][0x358] ;  /* 0x00006b00ff2477ac */ /* 0x000ea20008000a00 */
[----:B------:R-:W-:Y:S06]  /*0040*/  BSSY.RECONVERGENT B6, `(.L_x_3) ;  /* 0x000000e000067945 */ /* 0x000fec0003800200 */
[----:B------:R-:W1:Y:S02]  /*0050*/  LDC R16, c[0x0][0x360] ;  /* 0x0000d800ff107b82 */ /* 0x000e640000000800 */
[----:B-1----:R-:W-:-:S06]  /*0060*/  IMAD R16, R16, UR4, R3 ;  /* 0x0000000410107c24 */ /* 0x002fcc000f8e0203 */
[----:B------:R-:W1:Y:S02]  /*0070*/  LDC.S8 R17, c[0x3][R16] ;  /* 0x00c0000010117b82 */ /* 0x000e640000000200 */
[----:B-1----:R-:W-:-:S13]  /*0080*/  ISETP.GT.AND P0, PT, R17, 0x1f, PT ;  /* 0x0000001f1100780c */ /* 0x002fda0003f04270 */
[----:B0-2---:R-:W-:Y:S05]  /*0090*/  @P0 BRA `(.L_x_4) ;  /* 0x0000000000200947 */ /* 0x005fea0003800000 */
        /* <DEDUP_REMOVED lines=8> */
.L_x_4:
[----:B------:R-:W-:Y:S05]  /*0120*/  BSYNC.RECONVERGENT B6 ;  /* 0x0000000000067941 */ /* 0x000fea0003800200 */
.L_x_3:
        /* <DEDUP_REMOVED lines=8> */
[----:B------:R-:W-:Y:S02]  /*01b0*/  LEA.HI R0, R3, R0, RZ, 0x1c ;  /* 0x0000000003007211 */ /* 0x000fe400078fe0ff */
[----:B------:R-:W-:Y:S02]  /*01c0*/  LEA.HI.X.SX32 R3, R16, UR5, 0x1, P1 ;  /* 0x0000000510037c11 */ /* 0x000fe400088f0eff */
[----:B------:R-:W-:-:S05]  /*01d0*/  PRMT R0, R0, 0x9910, RZ ;  /* 0x0000991000007816 */ /* 0x000fca00000000ff */
[----:B------:R-:W-:-:S04]  /*01e0*/  IMAD R0, R0, 0x60, RZ ;  /* 0x0000006000007824 */ /* 0x000fc800078e02ff */
[----:B------:R-:W-:-:S05]  /*01f0*/  IMAD.MOV R0, RZ, RZ, -R0 ;  /* 0x000000ffff007224 */ /* 0x000fca00078e0a00 */
[----:B------:R-:W-:-:S05]  /*0200*/  PRMT R0, R0, 0x7710, RZ ;  /* 0x0000771000007816 */ /* 0x000fca00000000ff */
[----:B------:R-:W-:-:S05]  /*0210*/  IMAD.IADD R17, R17, 0x1, R0 ;  /* 0x0000000111117824 */ /* 0x000fca00078e0200 */
[----:B------:R-:W-:-:S04]  /*0220*/  PRMT R0, R17, 0x9910, RZ ;  /* 0x0000991011007816 */ /* 0x000fc800000000ff */
[----:B------:R-:W-:-:S13]  /*0230*/  ISETP.GE.AND P0, PT, R0, RZ, PT ;  /* 0x000000ff0000720c */ /* 0x000fda0003f06270 */
[----:B------:R-:W-:-:S04]  /*0240*/  @!P0 VIADD R17, R17, 0x60 ;  /* 0x0000006011118836 */ /* 0x000fc80000000000 */
[----:B------:R-:W-:-:S05]  /*0250*/  VIADD R17, R17, 0x20 ;  /* 0x0000002011117836 */ /* 0x000fca0000000000 */
[----:B------:R-:W-:Y:S01]  /*0260*/  STG.E.U8 desc[UR36][R2.64], R17 ;  /* 0x0000001102007986 */ /* 0x000fe2000c101124 */
[----:B------:R-:W-:Y:S05]  /*0270*/  EXIT ;  /* 0x000000000000794d */ /* 0x000fea0003800000 */
.L_x_5:
        /* <DEDUP_REMOVED lines=16> */
.L_x_7:


//--------------------- .nv.global.init           --------------------------
	.section	.nv.global.init,"aw",@progbits
.nv.global.init:
	.type		$str,@object
	.size		$str,(.L_1 - $str)
$str:
        /*0000*/ 	.byte	0x45, 0x6e, 0x6f, 0x75, 0x6e, 0x74, 0x65, 0x72, 0x65, 0x64, 0x20, 0x63, 0x68, 0x61, 0x72, 0x61
        /*0010*/ 	.byte	0x63, 0x74, 0x65, 0x72, 0x20, 0x6f, 0x75, 0x74, 0x73, 0x69, 0x64, 0x65, 0x20, 0x6f, 0x66, 0x20
        /*0020*/ 	.byte	0x70, 0x72, 0x69, 0x6e, 0x74, 0x61, 0x62, 0x6c, 0x65, 0x20, 0x72, 0x61, 0x6e, 0x67, 0x65, 0x00
.L_1:


//--------------------- .nv.shared.reserved.0     --------------------------
	.section	.nv.shared.reserved.0,"aw",@nobits
	.weak		__nv_reservedSMEM_offset_0_alias
	.size		__nv_reservedSMEM_offset_0_alias, 0, 64
	.other		__nv_reservedSMEM_offset_0_alias,@"STO_CUDA_RESERVED_SHARED STV_DEFAULT"
__nv_reservedSMEM_offset_0_alias:
	.zero		0
	.zero		64


//--------------------- .nv.constant0._Z14shared_encryptPcS_ --------------------------
	.section	.nv.constant0._Z14shared_encryptPcS_,"a",@progbits
	.sectionflags	@""
	.align	4
.nv.constant0._Z14shared_encryptPcS_:
	.zero		912


//--------------------- .nv.constant0._Z16constant_encryptPc --------------------------
	.section	.nv.constant0._Z16constant_encryptPc,"a",@progbits
	.sectionflags	@""
	.align	4
.nv.constant0._Z16constant_encryptPc:
	.zero		904


//--------------------- SYMBOLS --------------------------

	.type		.nv.reservedSmem.offset0,@object
	.size		.nv.reservedSmem.offset0,0x4
	.type		vprintf,@function
